//
// Generated by NVIDIA NVVM Compiler
//
// Compiler Build ID: CL-36424714
// Cuda compilation tools, release 13.0, V13.0.88
// Based on NVVM 20.0.0
//

.version 9.0
.target sm_100
.address_size 64

	// .globl	_Z9print_idsv
.extern .func  (.param .b32 func_retval0) vprintf
(
	.param .b64 vprintf_param_0,
	.param .b64 vprintf_param_1
)
;
.global .align 1 .b8 $str[74] = {98, 108, 111, 99, 107, 73, 100, 120, 46, 40, 120, 44, 121, 44, 122, 41, 58, 32, 37, 100, 32, 37, 100, 32, 37, 100, 9, 32, 116, 104, 114, 101, 97, 100, 73, 100, 120, 46, 40, 120, 44, 121, 44, 122, 41, 58, 32, 37, 100, 32, 37, 100, 32, 37, 100, 32, 61, 62, 9, 32, 103, 108, 111, 98, 97, 108, 73, 68, 58, 32, 37, 100, 10};
.global .align 1 .b8 $str$1[16] = {61, 61, 61, 61, 61, 61, 61, 61, 61, 61, 61, 61, 61, 61, 10};

.visible .entry _Z9print_idsv()
{
	.local .align 8 .b8 	__local_depot0[32];
	.reg .b64 	%SP;
	.reg .b64 	%SPL;
	.reg .pred 	%p<2>;
	.reg .b32 	%r<17>;
	.reg .b64 	%rd<7>;

	mov.u64 	%SPL, __local_depot0;
	cvta.local.u64 	%SP, %SPL;
	add.u64 	%rd1, %SP, 0;
	add.u64 	%rd2, %SPL, 0;
	mov.u32 	%r1, %ctaid.x;
	mov.u32 	%r2, %ctaid.y;
	mov.u32 	%r3, %ctaid.z;
	mov.u32 	%r4, %tid.x;
	mov.u32 	%r5, %tid.y;
	mov.u32 	%r6, %tid.z;
	mov.u32 	%r7, %nctaid.x;
	mad.lo.s32 	%r8, %r2, %r7, %r1;
	mov.u32 	%r9, %ntid.x;
	mov.u32 	%r10, %ntid.y;
	mad.lo.s32 	%r11, %r8, %r10, %r5;
	mad.lo.s32 	%r12, %r11, %r9, %r4;
	st.local.v2.u32 	[%rd2], {%r1, %r2};
	st.local.v2.u32 	[%rd2+8], {%r3, %r4};
	st.local.v2.u32 	[%rd2+16], {%r5, %r6};
	st.local.u32 	[%rd2+24], %r12;
	mov.u64 	%rd3, $str;
	cvta.global.u64 	%rd4, %rd3;
	{ // callseq 0, 0
	.param .b64 param0;
	st.param.b64 	[param0], %rd4;
	.param .b64 param1;
	st.param.b64 	[param1], %rd1;
	.param .b32 retval0;
	call.uni (retval0), 
	vprintf, 
	(
	param0, 
	param1
	);
	ld.param.b32 	%r13, [retval0];
	} // callseq 0
	setp.ne.s32 	%p1, %r12, 0;
	@%p1 bra 	$L__BB0_2;
	mov.u64 	%rd5, $str$1;
	cvta.global.u64 	%rd6, %rd5;
	{ // callseq 1, 0
	.param .b64 param0;
	st.param.b64 	[param0], %rd6;
	.param .b64 param1;
	st.param.b64 	[param1], 0;
	.param .b32 retval0;
	call.uni (retval0), 
	vprintf, 
	(
	param0, 
	param1
	);
	ld.param.b32 	%r15, [retval0];
	} // callseq 1
$L__BB0_2:
	ret;

}


// ===== COMPILED SASS (sm_100) =====

	.target	sm_100

	.elftype	@"ET_EXEC"


//--------------------- .note.nv.tkinfo           --------------------------
	.section	.note.nv.tkinfo,"",@"SHT_NOTE"
	.sectionflags	@"SHF_NOTE_NV_TKINFO"
	.tkinfo
        /*0018*/ 	.word	0x00000002
        /*0030*/ 	.string	""
        /*0030*/ 	.string	"ptxas"
        /*0030*/ 	.string	"Cuda compilation tools, release 13.0, V13.0.88"
        /*0030*/ 	.string	"Build cuda_13.0.r13.0/compiler.36424714_0"
        /*0030*/ 	.string	"-arch sm_100 -m 64 "



//--------------------- .note.nv.cuinfo           --------------------------
	.section	.note.nv.cuinfo,"",@"SHT_NOTE"
	.sectionflags	@"SHF_NOTE_NV_CUINFO"
        /*0018*/ 	.short	0x0002
        /*001a*/ 	.short	0x0064
        /*001c*/ 	.short	0x0082
	.zero		2


//--------------------- .nv.info                  --------------------------
	.section	.nv.info,"",@"SHT_CUDA_INFO"
	.align	4


	//----- nvinfo : EIATTR_REGCOUNT
	.align		4
        /*0000*/ 	.byte	0x04, 0x2f
        /*0002*/ 	.short	(.L_3 - .L_2)
	.align		4
.L_2:
        /*0004*/ 	.word	index@(_Z9print_idsv)
        /*0008*/ 	.word	0x00000018


	//----- nvinfo : EIATTR_FRAME_SIZE
	.align		4
.L_3:
        /*000c*/ 	.byte	0x04, 0x11
        /*000e*/ 	.short	(.L_5 - .L_4)
	.align		4
.L_4:
        /*0010*/ 	.word	index@(_Z9print_idsv)
        /*0014*/ 	.word	0x00000020


	//----- nvinfo : EIATTR_MIN_STACK_SIZE
	.align		4
.L_5:
        /*0018*/ 	.byte	0x04, 0x12
        /*001a*/ 	.short	(.L_7 - .L_6)
	.align		4
.L_6:
        /*001c*/ 	.word	index@(_Z9print_idsv)
        /*0020*/ 	.word	0x00000020
.L_7:


//--------------------- .nv.compat                --------------------------
	.section	.nv.compat,"",@"SHT_CUDA_COMPAT_INFO"
	.align	4
        /*0000*/ 	.byte	0x02, 0x09, 0x00, 0x00, 0x02, 0x02, 0x01, 0x00, 0x02, 0x05, 0x05, 0x00, 0x03, 0x07, 0x01, 0x01
        /*0010*/ 	.byte	0x02, 0x03, 0x00, 0x00, 0x02, 0x06, 0x01, 0x00, 0x04, 0x0b, 0x08, 0x00, 0x09, 0x00, 0x00, 0x00
        /*0020*/ 	.byte	0x00, 0x00, 0x00, 0x00


//--------------------- .nv.info._Z9print_idsv    --------------------------
	.section	.nv.info._Z9print_idsv,"",@"SHT_CUDA_INFO"
	.sectionflags	@""
	.align	4


	//----- nvinfo : EIATTR_CUDA_API_VERSION
	.align		4
        /*0000*/ 	.byte	0x04, 0x37
        /*0002*/ 	.short	(.L_9 - .L_8)
.L_8:
        /*0004*/ 	.word	0x00000082


	//----- nvinfo : EIATTR_SPARSE_MMA_MASK
	.align		4
.L_9:
        /*0008*/ 	.byte	0x03, 0x50
        /*000a*/ 	.short	0x0000


	//----- nvinfo : EIATTR_MAXREG_COUNT
	.align		4
        /*000c*/ 	.byte	0x03, 0x1b
        /*000e*/ 	.short	0x00ff


	//----- nvinfo : EIATTR_EXTERNS
	.align		4
        /*0010*/ 	.byte	0x04, 0x0f
        /*0012*/ 	.short	(.L_11 - .L_10)


	//   ....[0]....
	.align		4
.L_10:
        /*0014*/ 	.word	index@(vprintf)


	//----- nvinfo : EIATTR_MERCURY_ISA_VERSION
	.align		4
.L_11:
        /*0018*/ 	.byte	0x03, 0x5f
        /*001a*/ 	.short	0x0101


	//----- nvinfo : EIATTR_VRC_CTA_INIT_COUNT
	.align		4
        /*001c*/ 	.byte	0x02, 0x4a
	.zero		1
	.zero		1


	//----- nvinfo : EIATTR_SYSCALL_OFFSETS
	.align		4
        /*0020*/ 	.byte	0x04, 0x46
        /*0022*/ 	.short	(.L_13 - .L_12)


	//   ....[0]....
.L_12:
        /*0024*/ 	.word	0x000001c0


	//   ....[1]....
        /*0028*/ 	.word	0x00000250


	//----- nvinfo : EIATTR_EXIT_INSTR_OFFSETS
	.align		4
.L_13:
        /*002c*/ 	.byte	0x04, 0x1c
        /*002e*/ 	.short	(.L_15 - .L_14)


	//   ....[0]....
.L_14:
        /*0030*/ 	.word	0x000001e0


	//   ....[1]....
        /*0034*/ 	.word	0x00000260


	//----- nvinfo : EIATTR_CRS_STACK_SIZE
	.align		4
.L_15:
        /*0038*/ 	.byte	0x04, 0x1e
        /*003a*/ 	.short	(.L_17 - .L_16)
.L_16:
        /*003c*/ 	.word	0x00000000


	//----- nvinfo : EIATTR_SW_WAR
	.align		4
.L_17:
        /*0040*/ 	.byte	0x04, 0x36
        /*0042*/ 	.short	(.L_19 - .L_18)
.L_18:
        /*0044*/ 	.word	0x00000008
.L_19:


//--------------------- .nv.callgraph             --------------------------
	.section	.nv.callgraph,"",@"SHT_CUDA_CALLGRAPH"
	.align	4
	.sectionentsize	8
	.align		4
        /*0000*/ 	.word	0x00000000
	.align		4
        /*0004*/ 	.word	0xffffffff
	.align		4
        /*0008*/ 	.word	index@(_Z9print_idsv)
	.align		4
        /*000c*/ 	.word	index@(vprintf)
	.align		4
        /*0010*/ 	.word	0x00000000
	.align		4
        /*0014*/ 	.word	0xfffffffe
	.align		4
        /*0018*/ 	.word	0x00000000
	.align		4
        /*001c*/ 	.word	0xfffffffd
	.align		4
        /*0020*/ 	.word	0x00000000
	.align		4
        /*0024*/ 	.word	0xfffffffc


//--------------------- .nv.constant4             --------------------------
	.section	.nv.constant4,"a",@progbits
	.align	8
	.align		8
.nv.constant4:
        /*0000*/ 	.dword	vprintf
	.align		8
        /*0008*/ 	.dword	$str
	.align		8
        /*0010*/ 	.dword	$str$1


//--------------------- .text._Z9print_idsv       --------------------------
	.section	.text._Z9print_idsv,"ax",@progbits
	.align	128
        .global         _Z9print_idsv
        .type           _Z9print_idsv,@function
        .size           _Z9print_idsv,(.L_x_3 - _Z9print_idsv)
        .other          _Z9print_idsv,@"STO_CUDA_ENTRY STV_DEFAULT"
_Z9print_idsv:
.text._Z9print_idsv:
[----:B------:R-:W0:Y:S01]  /*0000*/  LDC R1, c[0x0][0x37c] ;  /* 0x0000df00ff017b82 */ /* 0x000e220000000800 */
[----:B------:R-:W1:Y:S01]  /*0010*/  S2R R10, SR_CTAID.X ;  /* 0x00000000000a7919 */ /* 0x000e620000002500 */
[----:B------:R-:W2:Y:S01]  /*0020*/  LDCU UR5, c[0x0][0x2fc] ;  /* 0x00005f80ff0577ac */ /* 0x000ea20008000800 */
[----:B0-----:R-:W-:Y:S01]  /*0030*/  VIADD R1, R1, 0xffffffe0 ;  /* 0xffffffe001017836 */ /* 0x001fe20000000000 */
[----:B------:R-:W-:Y:S01]  /*0040*/  MOV R16, 0x0 ;  /* 0x0000000000107802 */ /* 0x000fe20000000f00 */
[----:B------:R-:W1:Y:S01]  /*0050*/  S2R R11, SR_CTAID.Y ;  /* 0x00000000000b7919 */ /* 0x000e620000002600 */
[----:B------:R-:W1:Y:S02]  /*0060*/  LDCU UR4, c[0x0][0x370] ;  /* 0x00006e00ff0477ac */ /* 0x000e640008000800 */
[----:B------:R0:W3:Y:S01]  /*0070*/  LDC.64 R8, c[0x4][R16] ;  /* 0x0100000010087b82 */ /* 0x0000e20000000a00 */
[----:B------:R-:W4:Y:S01]  /*0080*/  S2R R14, SR_TID.Y ;  /* 0x00000000000e7919 */ /* 0x000f220000002200 */
[----:B------:R-:W5:Y:S01]  /*0090*/  LDCU UR6, c[0x0][0x360] ;  /* 0x00006c00ff0677ac */ /* 0x000f620008000800 */
[----:B------:R-:W5:Y:S01]  /*00a0*/  S2R R13, SR_TID.X ;  /* 0x00000000000d7919 */ /* 0x000f620000002100 */
[----:B------:R-:W4:Y:S01]  /*00b0*/  LDCU UR7, c[0x0][0x364] ;  /* 0x00006c80ff0777ac */ /* 0x000f220008000800 */
[----:B------:R-:W2:Y:S01]  /*00c0*/  S2R R12, SR_CTAID.Z ;  /* 0x00000000000c7919 */ /* 0x000ea20000002700 */
[----:B------:R-:W0:Y:S01]  /*00d0*/  S2R R15, SR_TID.Z ;  /* 0x00000000000f7919 */ /* 0x000e220000002300 */
[----:B-1----:R-:W-:Y:S01]  /*00e0*/  IMAD R3, R11, UR4, R10 ;  /* 0x000000040b037c24 */ /* 0x002fe2000f8e020a */
[----:B------:R-:W1:Y:S01]  /*00f0*/  LDCU UR4, c[0x0][0x2f8] ;  /* 0x00005f00ff0477ac */ /* 0x000e620008000800 */
[----:B------:R0:W-:Y:S02]  /*0100*/  STL.64 [R1], R10 ;  /* 0x0000000a01007387 */ /* 0x0001e40000100a00 */
[----:B----4-:R-:W-:-:S04]  /*0110*/  IMAD R2, R3, UR7, R14 ;  /* 0x0000000703027c24 */ /* 0x010fc8000f8e020e */
[----:B-----5:R-:W-:Y:S01]  /*0120*/  IMAD R2, R2, UR6, R13 ;  /* 0x0000000602027c24 */ /* 0x020fe2000f8e020d */
[----:B------:R-:W4:Y:S01]  /*0130*/  LDCU.64 UR6, c[0x4][0x8] ;  /* 0x01000100ff0677ac */ /* 0x000f220008000a00 */
[----:B--2---:R2:W-:Y:S04]  /*0140*/  STL.64 [R1+0x8], R12 ;  /* 0x0000080c01007387 */ /* 0x0045e80000100a00 */
[----:B0-----:R2:W-:Y:S01]  /*0150*/  STL.64 [R1+0x10], R14 ;  /* 0x0000100e01007387 */ /* 0x0015e20000100a00 */
[----:B-1----:R-:W-:-:S03]  /*0160*/  IADD3 R6, P0, PT, R1, UR4, RZ ;  /* 0x0000000401067c10 */ /* 0x002fc6000ff1e0ff */
[----:B------:R2:W-:Y:S02]  /*0170*/  STL [R1+0x18], R2 ;  /* 0x0000180201007387 */ /* 0x0005e40000100800 */
[----:B------:R-:W-:Y:S02]  /*0180*/  IMAD.X R7, RZ, RZ, UR5, P0 ;  /* 0x00000005ff077e24 */ /* 0x000fe400080e06ff */
[----:B----4-:R-:W-:Y:S01]  /*0190*/  IMAD.U32 R4, RZ, RZ, UR6 ;  /* 0x00000006ff047e24 */ /* 0x010fe2000f8e00ff */
[----:B---3--:R-:W-:-:S07]  /*01a0*/  MOV R5, UR7 ;  /* 0x0000000700057c02 */ /* 0x008fce0008000f00 */
[----:B------:R-:W-:-:S07]  /*01b0*/  LEPC R20, `(.L_x_0) ;  /* 0x000000001014794e */ /* 0x000fce0000000000 */
[----:B--2---:R-:W-:Y:S05]  /*01c0*/  CALL.ABS.NOINC R8 ;  /* 0x0000000008007343 */ /* 0x004fea0003c00000 */
.L_x_0:
[----:B------:R-:W-:-:S13]  /*01d0*/  ISETP.NE.AND P0, PT, R2, RZ, PT ;  /* 0x000000ff0200720c */ /* 0x000fda0003f05270 */
[----:B------:R-:W-:Y:S05]  /*01e0*/  @P0 EXIT ;  /* 0x000000000000094d */ /* 0x000fea0003800000 */
[----:B------:R-:W0:Y:S01]  /*01f0*/  LDC.64 R16, c[0x4][R16] ;  /* 0x0100000010107b82 */ /* 0x000e220000000a00 */
[----:B------:R-:W1:Y:S01]  /*0200*/  LDCU.64 UR4, c[0x4][0x10] ;  /* 0x01000200ff0477ac */ /* 0x000e620008000a00 */
[----:B------:R-:W-:Y:S02]  /*0210*/  CS2R R6, SRZ ;  /* 0x0000000000067805 */ /* 0x000fe4000001ff00 */
[----:B-1----:R-:W-:Y:S01]  /*0220*/  MOV R4, UR4 ;  /* 0x0000000400047c02 */ /* 0x002fe20008000f00 */
[----:B------:R-:W-:-:S07]  /*0230*/  IMAD.U32 R5, RZ, RZ, UR5 ;  /* 0x00000005ff057e24 */ /* 0x000fce000f8e00ff */
[----:B------:R-:W-:-:S07]  /*0240*/  LEPC R20, `(.L_x_1) ;  /* 0x000000001014794e */ /* 0x000fce0000000000 */
[----:B0-----:R-:W-:Y:S05]  /*0250*/  CALL.ABS.NOINC R16 ;  /* 0x0000000010007343 */ /* 0x001fea0003c00000 */
.L_x_1:
[----:B------:R-:W-:Y:S05]  /*0260*/  EXIT ;  /* 0x000000000000794d */ /* 0x000fea0003800000 */
.L_x_2:
[----:B------:R-:W-:-:S00]  /*0270*/  BRA `(.L_x_2) ;  /* 0xfffffffc00fc7947 */ /* 0x000fc0000383ffff */
[----:B------:R-:W-:-:S00]  /*0280*/  NOP ;  /* 0x0000000000007918 */ /* 0x000fc00000000000 */
[----:B------:R-:W-:-:S00]  /*0290*/  NOP ;  /* 0x0000000000007918 */ /* 0x000fc00000000000 */
[----:B------:R-:W-:-:S00]  /*02a0*/  NOP ;  /* 0x0000000000007918 */ /* 0x000fc00000000000 */
[----:B------:R-:W-:-:S00]  /*02b0*/  NOP ;  /* 0x0000000000007918 */ /* 0x000fc00000000000 */
[----:B------:R-:W-:-:S00]  /*02c0*/  NOP ;  /* 0x0000000000007918 */ /* 0x000fc00000000000 */
[----:B------:R-:W-:-:S00]  /*02d0*/  NOP ;  /* 0x0000000000007918 */ /* 0x000fc00000000000 */
[----:B------:R-:W-:-:S00]  /*02e0*/  NOP ;  /* 0x0000000000007918 */ /* 0x000fc00000000000 */
[----:B------:R-:W-:-:S00]  /*02f0*/  NOP ;  /* 0x0000000000007918 */ /* 0x000fc00000000000 */
.L_x_3:


//--------------------- .nv.global.init           --------------------------
	.section	.nv.global.init,"aw",@progbits
.nv.global.init:
	.type		$str$1,@object
	.size		$str$1,($str - $str$1)
$str$1:
        /*0000*/ 	.byte	0x3d, 0x3d, 0x3d, 0x3d, 0x3d, 0x3d, 0x3d, 0x3d, 0x3d, 0x3d, 0x3d, 0x3d, 0x3d, 0x3d, 0x0a, 0x00
	.type		$str,@object
	.size		$str,(.L_0 - $str)
$str:
        /*0010*/ 	.byte	0x62, 0x6c, 0x6f, 0x63, 0x6b, 0x49, 0x64, 0x78, 0x2e, 0x28, 0x78, 0x2c, 0x79, 0x2c, 0x7a, 0x29
        /*0020*/ 	.byte	0x3a, 0x20, 0x25, 0x64, 0x20, 0x25, 0x64, 0x20, 0x25, 0x64, 0x09, 0x20, 0x74, 0x68, 0x72, 0x65
        /*0030*/ 	.byte	0x61, 0x64, 0x49, 0x64, 0x78, 0x2e, 0x28, 0x78, 0x2c, 0x79, 0x2c, 0x7a, 0x29, 0x3a, 0x20, 0x25
        /*0040*/ 	.byte	0x64, 0x20, 0x25, 0x64, 0x20, 0x25, 0x64, 0x20, 0x3d, 0x3e, 0x09, 0x20, 0x67, 0x6c, 0x6f, 0x62
        /*0050*/ 	.byte	0x61, 0x6c, 0x49, 0x44, 0x3a, 0x20, 0x25, 0x64, 0x0a, 0x00
.L_0:


//--------------------- .nv.shared.reserved.0     --------------------------
	.section	.nv.shared.reserved.0,"aw",@nobits
	.weak		__nv_reservedSMEM_offset_0_alias
	.size		__nv_reservedSMEM_offset_0_alias, 0, 64
	.other		__nv_reservedSMEM_offset_0_alias,@"STO_CUDA_RESERVED_SHARED STV_DEFAULT"
__nv_reservedSMEM_offset_0_alias:
	.zero		0
	.zero		64


//--------------------- .nv.constant0._Z9print_idsv --------------------------
	.section	.nv.constant0._Z9print_idsv,"a",@progbits
	.sectionflags	@""
	.align	4
.nv.constant0._Z9print_idsv:
	.zero		896


//--------------------- SYMBOLS --------------------------

	.type		.nv.reservedSmem.offset0,@object
	.size		.nv.reservedSmem.offset0,0x4
	.type		vprintf,@function
